//
// Generated by NVIDIA NVVM Compiler
//
// Compiler Build ID: CL-36424714
// Cuda compilation tools, release 13.0, V13.0.88
// Based on NVVM 20.0.0
//

.version 9.0
.target sm_100
.address_size 64

	// .globl	_Z3addPdS_S_i
.extern .func  (.param .b32 func_retval0) vprintf
(
	.param .b64 vprintf_param_0,
	.param .b64 vprintf_param_1
)
;
.global .align 1 .b8 $str[6] = {97, 32, 37, 102, 10};

.visible .entry _Z3addPdS_S_i(
	.param .u64 .ptr .align 1 _Z3addPdS_S_i_param_0,
	.param .u64 .ptr .align 1 _Z3addPdS_S_i_param_1,
	.param .u64 .ptr .align 1 _Z3addPdS_S_i_param_2,
	.param .u32 _Z3addPdS_S_i_param_3
)
{
	.local .align 8 .b8 	__local_depot0[8];
	.reg .b64 	%SP;
	.reg .b64 	%SPL;
	.reg .pred 	%p<10>;
	.reg .b32 	%r<35>;
	.reg .b64 	%rd<65>;
	.reg .b64 	%fd<61>;

	mov.u64 	%SPL, __local_depot0;
	cvta.local.u64 	%SP, %SPL;
	ld.param.u64 	%rd24, [_Z3addPdS_S_i_param_0];
	ld.param.u64 	%rd25, [_Z3addPdS_S_i_param_1];
	ld.param.u64 	%rd26, [_Z3addPdS_S_i_param_2];
	ld.param.u32 	%r1, [_Z3addPdS_S_i_param_3];
	cvta.to.global.u64 	%rd1, %rd26;
	cvta.to.global.u64 	%rd2, %rd25;
	cvta.to.global.u64 	%rd3, %rd24;
	cvt.s64.s32 	%rd4, %r1;
	setp.eq.s32 	%p1, %r1, 0;
	@%p1 bra 	$L__BB0_12;
	setp.lt.u32 	%p2, %r1, 8;
	mov.b64 	%rd63, 0;
	@%p2 bra 	$L__BB0_4;
	and.b64  	%rd61, %rd4, -8;
	add.s64 	%rd60, %rd3, 32;
	add.s64 	%rd59, %rd2, 32;
	add.s64 	%rd58, %rd1, 32;
$L__BB0_3:
	.pragma "nounroll";
	cvt.s64.s32 	%rd28, %r1;
	and.b64  	%rd63, %rd28, -8;
	ld.global.f64 	%fd1, [%rd60+-32];
	add.u64 	%rd29, %SP, 0;
	add.u64 	%rd30, %SPL, 0;
	st.local.f64 	[%rd30], %fd1;
	mov.u64 	%rd31, $str;
	cvta.global.u64 	%rd32, %rd31;
	{ // callseq 0, 0
	.param .b64 param0;
	st.param.b64 	[param0], %rd32;
	.param .b64 param1;
	st.param.b64 	[param1], %rd29;
	.param .b32 retval0;
	call.uni (retval0), 
	vprintf, 
	(
	param0, 
	param1
	);
	ld.param.b32 	%r2, [retval0];
	} // callseq 0
	ld.global.f64 	%fd2, [%rd60+-32];
	ld.global.f64 	%fd3, [%rd59+-32];
	add.f64 	%fd4, %fd2, %fd3;
	st.global.f64 	[%rd58+-32], %fd4;
	ld.global.f64 	%fd5, [%rd60+-24];
	st.local.f64 	[%rd30], %fd5;
	{ // callseq 1, 0
	.param .b64 param0;
	st.param.b64 	[param0], %rd32;
	.param .b64 param1;
	st.param.b64 	[param1], %rd29;
	.param .b32 retval0;
	call.uni (retval0), 
	vprintf, 
	(
	param0, 
	param1
	);
	ld.param.b32 	%r4, [retval0];
	} // callseq 1
	ld.global.f64 	%fd6, [%rd60+-24];
	ld.global.f64 	%fd7, [%rd59+-24];
	add.f64 	%fd8, %fd6, %fd7;
	st.global.f64 	[%rd58+-24], %fd8;
	ld.global.f64 	%fd9, [%rd60+-16];
	st.local.f64 	[%rd30], %fd9;
	{ // callseq 2, 0
	.param .b64 param0;
	st.param.b64 	[param0], %rd32;
	.param .b64 param1;
	st.param.b64 	[param1], %rd29;
	.param .b32 retval0;
	call.uni (retval0), 
	vprintf, 
	(
	param0, 
	param1
	);
	ld.param.b32 	%r6, [retval0];
	} // callseq 2
	ld.global.f64 	%fd10, [%rd60+-16];
	ld.global.f64 	%fd11, [%rd59+-16];
	add.f64 	%fd12, %fd10, %fd11;
	st.global.f64 	[%rd58+-16], %fd12;
	ld.global.f64 	%fd13, [%rd60+-8];
	st.local.f64 	[%rd30], %fd13;
	{ // callseq 3, 0
	.param .b64 param0;
	st.param.b64 	[param0], %rd32;
	.param .b64 param1;
	st.param.b64 	[param1], %rd29;
	.param .b32 retval0;
	call.uni (retval0), 
	vprintf, 
	(
	param0, 
	param1
	);
	ld.param.b32 	%r8, [retval0];
	} // callseq 3
	ld.global.f64 	%fd14, [%rd60+-8];
	ld.global.f64 	%fd15, [%rd59+-8];
	add.f64 	%fd16, %fd14, %fd15;
	st.global.f64 	[%rd58+-8], %fd16;
	ld.global.f64 	%fd17, [%rd60];
	st.local.f64 	[%rd30], %fd17;
	{ // callseq 4, 0
	.param .b64 param0;
	st.param.b64 	[param0], %rd32;
	.param .b64 param1;
	st.param.b64 	[param1], %rd29;
	.param .b32 retval0;
	call.uni (retval0), 
	vprintf, 
	(
	param0, 
	param1
	);
	ld.param.b32 	%r10, [retval0];
	} // callseq 4
	ld.global.f64 	%fd18, [%rd60];
	ld.global.f64 	%fd19, [%rd59];
	add.f64 	%fd20, %fd18, %fd19;
	st.global.f64 	[%rd58], %fd20;
	ld.global.f64 	%fd21, [%rd60+8];
	st.local.f64 	[%rd30], %fd21;
	{ // callseq 5, 0
	.param .b64 param0;
	st.param.b64 	[param0], %rd32;
	.param .b64 param1;
	st.param.b64 	[param1], %rd29;
	.param .b32 retval0;
	call.uni (retval0), 
	vprintf, 
	(
	param0, 
	param1
	);
	ld.param.b32 	%r12, [retval0];
	} // callseq 5
	ld.global.f64 	%fd22, [%rd60+8];
	ld.global.f64 	%fd23, [%rd59+8];
	add.f64 	%fd24, %fd22, %fd23;
	st.global.f64 	[%rd58+8], %fd24;
	ld.global.f64 	%fd25, [%rd60+16];
	st.local.f64 	[%rd30], %fd25;
	{ // callseq 6, 0
	.param .b64 param0;
	st.param.b64 	[param0], %rd32;
	.param .b64 param1;
	st.param.b64 	[param1], %rd29;
	.param .b32 retval0;
	call.uni (retval0), 
	vprintf, 
	(
	param0, 
	param1
	);
	ld.param.b32 	%r14, [retval0];
	} // callseq 6
	ld.global.f64 	%fd26, [%rd60+16];
	ld.global.f64 	%fd27, [%rd59+16];
	add.f64 	%fd28, %fd26, %fd27;
	st.global.f64 	[%rd58+16], %fd28;
	ld.global.f64 	%fd29, [%rd60+24];
	st.local.f64 	[%rd30], %fd29;
	{ // callseq 7, 0
	.param .b64 param0;
	st.param.b64 	[param0], %rd32;
	.param .b64 param1;
	st.param.b64 	[param1], %rd29;
	.param .b32 retval0;
	call.uni (retval0), 
	vprintf, 
	(
	param0, 
	param1
	);
	ld.param.b32 	%r16, [retval0];
	} // callseq 7
	ld.global.f64 	%fd30, [%rd60+24];
	ld.global.f64 	%fd31, [%rd59+24];
	add.f64 	%fd32, %fd30, %fd31;
	st.global.f64 	[%rd58+24], %fd32;
	add.s64 	%rd61, %rd61, -8;
	add.s64 	%rd60, %rd60, 64;
	add.s64 	%rd59, %rd59, 64;
	add.s64 	%rd58, %rd58, 64;
	setp.ne.s64 	%p3, %rd61, 0;
	@%p3 bra 	$L__BB0_3;
$L__BB0_4:
	and.b32  	%r18, %r1, 7;
	setp.eq.s32 	%p4, %r18, 0;
	@%p4 bra 	$L__BB0_12;
	add.u64 	%rd33, %SP, 0;
	add.u64 	%rd19, %SPL, 0;
	cvt.u64.u32 	%rd34, %r1;
	and.b64  	%rd35, %rd34, 7;
	add.s64 	%rd36, %rd35, -1;
	setp.lt.u64 	%p5, %rd36, 3;
	@%p5 bra 	$L__BB0_7;
	shl.b64 	%rd37, %rd63, 3;
	add.s64 	%rd38, %rd3, %rd37;
	ld.global.f64 	%fd33, [%rd38];
	st.local.f64 	[%rd19], %fd33;
	mov.u64 	%rd39, $str;
	cvta.global.u64 	%rd40, %rd39;
	{ // callseq 8, 0
	.param .b64 param0;
	st.param.b64 	[param0], %rd40;
	.param .b64 param1;
	st.param.b64 	[param1], %rd33;
	.param .b32 retval0;
	call.uni (retval0), 
	vprintf, 
	(
	param0, 
	param1
	);
	ld.param.b32 	%r19, [retval0];
	} // callseq 8
	ld.global.f64 	%fd34, [%rd38];
	add.s64 	%rd42, %rd2, %rd37;
	ld.global.f64 	%fd35, [%rd42];
	add.f64 	%fd36, %fd34, %fd35;
	add.s64 	%rd43, %rd1, %rd37;
	st.global.f64 	[%rd43], %fd36;
	ld.global.f64 	%fd37, [%rd38+8];
	st.local.f64 	[%rd19], %fd37;
	{ // callseq 9, 0
	.param .b64 param0;
	st.param.b64 	[param0], %rd40;
	.param .b64 param1;
	st.param.b64 	[param1], %rd33;
	.param .b32 retval0;
	call.uni (retval0), 
	vprintf, 
	(
	param0, 
	param1
	);
	ld.param.b32 	%r21, [retval0];
	} // callseq 9
	ld.global.f64 	%fd38, [%rd38+8];
	ld.global.f64 	%fd39, [%rd42+8];
	add.f64 	%fd40, %fd38, %fd39;
	st.global.f64 	[%rd43+8], %fd40;
	ld.global.f64 	%fd41, [%rd38+16];
	st.local.f64 	[%rd19], %fd41;
	{ // callseq 10, 0
	.param .b64 param0;
	st.param.b64 	[param0], %rd40;
	.param .b64 param1;
	st.param.b64 	[param1], %rd33;
	.param .b32 retval0;
	call.uni (retval0), 
	vprintf, 
	(
	param0, 
	param1
	);
	ld.param.b32 	%r23, [retval0];
	} // callseq 10
	ld.global.f64 	%fd42, [%rd38+16];
	ld.global.f64 	%fd43, [%rd42+16];
	add.f64 	%fd44, %fd42, %fd43;
	st.global.f64 	[%rd43+16], %fd44;
	ld.global.f64 	%fd45, [%rd38+24];
	st.local.f64 	[%rd19], %fd45;
	{ // callseq 11, 0
	.param .b64 param0;
	st.param.b64 	[param0], %rd40;
	.param .b64 param1;
	st.param.b64 	[param1], %rd33;
	.param .b32 retval0;
	call.uni (retval0), 
	vprintf, 
	(
	param0, 
	param1
	);
	ld.param.b32 	%r25, [retval0];
	} // callseq 11
	ld.global.f64 	%fd46, [%rd38+24];
	ld.global.f64 	%fd47, [%rd42+24];
	add.f64 	%fd48, %fd46, %fd47;
	st.global.f64 	[%rd43+24], %fd48;
	add.s64 	%rd63, %rd63, 4;
$L__BB0_7:
	and.b32  	%r27, %r1, 3;
	setp.eq.s32 	%p6, %r27, 0;
	@%p6 bra 	$L__BB0_12;
	setp.eq.s32 	%p7, %r27, 1;
	@%p7 bra 	$L__BB0_10;
	shl.b64 	%rd44, %rd63, 3;
	add.s64 	%rd45, %rd3, %rd44;
	ld.global.f64 	%fd49, [%rd45];
	st.local.f64 	[%rd19], %fd49;
	mov.u64 	%rd46, $str;
	cvta.global.u64 	%rd47, %rd46;
	{ // callseq 12, 0
	.param .b64 param0;
	st.param.b64 	[param0], %rd47;
	.param .b64 param1;
	st.param.b64 	[param1], %rd33;
	.param .b32 retval0;
	call.uni (retval0), 
	vprintf, 
	(
	param0, 
	param1
	);
	ld.param.b32 	%r28, [retval0];
	} // callseq 12
	ld.global.f64 	%fd50, [%rd45];
	add.s64 	%rd49, %rd2, %rd44;
	ld.global.f64 	%fd51, [%rd49];
	add.f64 	%fd52, %fd50, %fd51;
	add.s64 	%rd50, %rd1, %rd44;
	st.global.f64 	[%rd50], %fd52;
	ld.global.f64 	%fd53, [%rd45+8];
	st.local.f64 	[%rd19], %fd53;
	{ // callseq 13, 0
	.param .b64 param0;
	st.param.b64 	[param0], %rd47;
	.param .b64 param1;
	st.param.b64 	[param1], %rd33;
	.param .b32 retval0;
	call.uni (retval0), 
	vprintf, 
	(
	param0, 
	param1
	);
	ld.param.b32 	%r30, [retval0];
	} // callseq 13
	ld.global.f64 	%fd54, [%rd45+8];
	ld.global.f64 	%fd55, [%rd49+8];
	add.f64 	%fd56, %fd54, %fd55;
	st.global.f64 	[%rd50+8], %fd56;
	add.s64 	%rd63, %rd63, 2;
$L__BB0_10:
	and.b32  	%r32, %r1, 1;
	setp.eq.b32 	%p8, %r32, 1;
	not.pred 	%p9, %p8;
	@%p9 bra 	$L__BB0_12;
	shl.b64 	%rd51, %rd63, 3;
	add.s64 	%rd52, %rd3, %rd51;
	ld.global.f64 	%fd57, [%rd52];
	st.local.f64 	[%rd19], %fd57;
	mov.u64 	%rd53, $str;
	cvta.global.u64 	%rd54, %rd53;
	{ // callseq 14, 0
	.param .b64 param0;
	st.param.b64 	[param0], %rd54;
	.param .b64 param1;
	st.param.b64 	[param1], %rd33;
	.param .b32 retval0;
	call.uni (retval0), 
	vprintf, 
	(
	param0, 
	param1
	);
	ld.param.b32 	%r33, [retval0];
	} // callseq 14
	ld.global.f64 	%fd58, [%rd52];
	add.s64 	%rd56, %rd2, %rd51;
	ld.global.f64 	%fd59, [%rd56];
	add.f64 	%fd60, %fd58, %fd59;
	add.s64 	%rd57, %rd1, %rd51;
	st.global.f64 	[%rd57], %fd60;
$L__BB0_12:
	ret;

}


// ===== COMPILED SASS (sm_100) =====

	.target	sm_100

	.elftype	@"ET_EXEC"


//--------------------- .note.nv.tkinfo           --------------------------
	.section	.note.nv.tkinfo,"",@"SHT_NOTE"
	.sectionflags	@"SHF_NOTE_NV_TKINFO"
	.tkinfo
        /*0018*/ 	.word	0x00000002
        /*0030*/ 	.string	""
        /*0030*/ 	.string	"ptxas"
        /*0030*/ 	.string	"Cuda compilation tools, release 13.0, V13.0.88"
        /*0030*/ 	.string	"Build cuda_13.0.r13.0/compiler.36424714_0"
        /*0030*/ 	.string	"-arch sm_100 -m 64 "



//--------------------- .note.nv.cuinfo           --------------------------
	.section	.note.nv.cuinfo,"",@"SHT_NOTE"
	.sectionflags	@"SHF_NOTE_NV_CUINFO"
        /*0018*/ 	.short	0x0002
        /*001a*/ 	.short	0x0064
        /*001c*/ 	.short	0x0082
	.zero		2


//--------------------- .nv.info                  --------------------------
	.section	.nv.info,"",@"SHT_CUDA_INFO"
	.align	4


	//----- nvinfo : EIATTR_REGCOUNT
	.align		4
        /*0000*/ 	.byte	0x04, 0x2f
        /*0002*/ 	.short	(.L_2 - .L_1)
	.align		4
.L_1:
        /*0004*/ 	.word	index@(_Z3addPdS_S_i)
        /*0008*/ 	.word	0x00000020


	//----- nvinfo : EIATTR_FRAME_SIZE
	.align		4
.L_2:
        /*000c*/ 	.byte	0x04, 0x11
        /*000e*/ 	.short	(.L_4 - .L_3)
	.align		4
.L_3:
        /*0010*/ 	.word	index@(_Z3addPdS_S_i)
        /*0014*/ 	.word	0x00000008


	//----- nvinfo : EIATTR_MIN_STACK_SIZE
	.align		4
.L_4:
        /*0018*/ 	.byte	0x04, 0x12
        /*001a*/ 	.short	(.L_6 - .L_5)
	.align		4
.L_5:
        /*001c*/ 	.word	index@(_Z3addPdS_S_i)
        /*0020*/ 	.word	0x00000008
.L_6:


//--------------------- .nv.compat                --------------------------
	.section	.nv.compat,"",@"SHT_CUDA_COMPAT_INFO"
	.align	4
        /*0000*/ 	.byte	0x02, 0x09, 0x00, 0x00, 0x02, 0x02, 0x01, 0x00, 0x02, 0x05, 0x05, 0x00, 0x03, 0x07, 0x01, 0x01
        /*0010*/ 	.byte	0x02, 0x03, 0x00, 0x00, 0x02, 0x06, 0x01, 0x00, 0x04, 0x0b, 0x08, 0x00, 0x01, 0x00, 0x00, 0x00
        /*0020*/ 	.byte	0x00, 0x00, 0x00, 0x00


//--------------------- .nv.info._Z3addPdS_S_i    --------------------------
	.section	.nv.info._Z3addPdS_S_i,"",@"SHT_CUDA_INFO"
	.sectionflags	@""
	.align	4


	//----- nvinfo : EIATTR_CUDA_API_VERSION
	.align		4
        /*0000*/ 	.byte	0x04, 0x37
        /*0002*/ 	.short	(.L_8 - .L_7)
.L_7:
        /*0004*/ 	.word	0x00000082


	//----- nvinfo : EIATTR_KPARAM_INFO
	.align		4
.L_8:
        /*0008*/ 	.byte	0x04, 0x17
        /*000a*/ 	.short	(.L_10 - .L_9)
.L_9:
        /*000c*/ 	.word	0x00000000
        /*0010*/ 	.short	0x0003
        /*0012*/ 	.short	0x0018
        /*0014*/ 	.byte	0x00, 0xf0, 0x11, 0x00


	//----- nvinfo : EIATTR_KPARAM_INFO
	.align		4
.L_10:
        /*0018*/ 	.byte	0x04, 0x17
        /*001a*/ 	.short	(.L_12 - .L_11)
.L_11:
        /*001c*/ 	.word	0x00000000
        /*0020*/ 	.short	0x0002
        /*0022*/ 	.short	0x0010
        /*0024*/ 	.byte	0x00, 0xf5, 0x21, 0x00


	//----- nvinfo : EIATTR_KPARAM_INFO
	.align		4
.L_12:
        /*0028*/ 	.byte	0x04, 0x17
        /*002a*/ 	.short	(.L_14 - .L_13)
.L_13:
        /*002c*/ 	.word	0x00000000
        /*0030*/ 	.short	0x0001
        /*0032*/ 	.short	0x0008
        /*0034*/ 	.byte	0x00, 0xf5, 0x21, 0x00


	//----- nvinfo : EIATTR_KPARAM_INFO
	.align		4
.L_14:
        /*0038*/ 	.byte	0x04, 0x17
        /*003a*/ 	.short	(.L_16 - .L_15)
.L_15:
        /*003c*/ 	.word	0x00000000
        /*0040*/ 	.short	0x0000
        /*0042*/ 	.short	0x0000
        /*0044*/ 	.byte	0x00, 0xf5, 0x21, 0x00


	//----- nvinfo : EIATTR_SPARSE_MMA_MASK
	.align		4
.L_16:
        /*0048*/ 	.byte	0x03, 0x50
        /*004a*/ 	.short	0x0000


	//----- nvinfo : EIATTR_MAXREG_COUNT
	.align		4
        /*004c*/ 	.byte	0x03, 0x1b
        /*004e*/ 	.short	0x00ff


	//----- nvinfo : EIATTR_EXTERNS
	.align		4
        /*0050*/ 	.byte	0x04, 0x0f
        /*0052*/ 	.short	(.L_18 - .L_17)


	//   ....[0]....
	.align		4
.L_17:
        /*0054*/ 	.word	index@(vprintf)


	//----- nvinfo : EIATTR_MERCURY_ISA_VERSION
	.align		4
.L_18:
        /*0058*/ 	.byte	0x03, 0x5f
        /*005a*/ 	.short	0x0101


	//----- nvinfo : EIATTR_VRC_CTA_INIT_COUNT
	.align		4
        /*005c*/ 	.byte	0x02, 0x4a
	.zero		1
	.zero		1


	//----- nvinfo : EIATTR_SYSCALL_OFFSETS
	.align		4
        /*0060*/ 	.byte	0x04, 0x46
        /*0062*/ 	.short	(.L_20 - .L_19)


	//   ....[0]....
.L_19:
        /*0064*/ 	.word	0x00000320


	//   ....[1]....
        /*0068*/ 	.word	0x00000400


	//   ....[2]....
        /*006c*/ 	.word	0x000004e0


	//   ....[3]....
        /*0070*/ 	.word	0x000005c0


	//   ....[4]....
        /*0074*/ 	.word	0x000006a0


	//   ....[5]....
        /*0078*/ 	.word	0x00000780


	//   ....[6]....
        /*007c*/ 	.word	0x00000860


	//   ....[7]....
        /*0080*/ 	.word	0x00000940


	//   ....[8]....
        /*0084*/ 	.word	0x00000bd0


	//   ....[9]....
        /*0088*/ 	.word	0x00000d10


	//   ....[10]....
        /*008c*/ 	.word	0x00000df0


	//   ....[11]....
        /*0090*/ 	.word	0x00000ed0


	//   ....[12]....
        /*0094*/ 	.word	0x00001080


	//   ....[13]....
        /*0098*/ 	.word	0x000011c0


	//   ....[14]....
        /*009c*/ 	.word	0x00001360


	//----- nvinfo : EIATTR_EXIT_INSTR_OFFSETS
	.align		4
.L_20:
        /*00a0*/ 	.byte	0x04, 0x1c
        /*00a2*/ 	.short	(.L_22 - .L_21)


	//   ....[0]....
.L_21:
        /*00a4*/ 	.word	0x00000070


	//   ....[1]....
        /*00a8*/ 	.word	0x00000a70


	//   ....[2]....
        /*00ac*/ 	.word	0x00000f60


	//   ....[3]....
        /*00b0*/ 	.word	0x00001260


	//   ....[4]....
        /*00b4*/ 	.word	0x00001410


	//----- nvinfo : EIATTR_CRS_STACK_SIZE
	.align		4
.L_22:
        /*00b8*/ 	.byte	0x04, 0x1e
        /*00ba*/ 	.short	(.L_24 - .L_23)
.L_23:
        /*00bc*/ 	.word	0x00000000


	//----- nvinfo : EIATTR_CBANK_PARAM_SIZE
	.align		4
.L_24:
        /*00c0*/ 	.byte	0x03, 0x19
        /*00c2*/ 	.short	0x001c


	//----- nvinfo : EIATTR_PARAM_CBANK
	.align		4
        /*00c4*/ 	.byte	0x04, 0x0a
        /*00c6*/ 	.short	(.L_26 - .L_25)
	.align		4
.L_25:
        /*00c8*/ 	.word	index@(.nv.constant0._Z3addPdS_S_i)
        /*00cc*/ 	.short	0x0380
        /*00ce*/ 	.short	0x001c


	//----- nvinfo : EIATTR_SW_WAR
	.align		4
.L_26:
        /*00d0*/ 	.byte	0x04, 0x36
        /*00d2*/ 	.short	(.L_28 - .L_27)
.L_27:
        /*00d4*/ 	.word	0x00000008
.L_28:


//--------------------- .nv.callgraph             --------------------------
	.section	.nv.callgraph,"",@"SHT_CUDA_CALLGRAPH"
	.align	4
	.sectionentsize	8
	.align		4
        /*0000*/ 	.word	0x00000000
	.align		4
        /*0004*/ 	.word	0xffffffff
	.align		4
        /*0008*/ 	.word	index@(_Z3addPdS_S_i)
	.align		4
        /*000c*/ 	.word	index@(vprintf)
	.align		4
        /*0010*/ 	.word	0x00000000
	.align		4
        /*0014*/ 	.word	0xfffffffe
	.align		4
        /*0018*/ 	.word	0x00000000
	.align		4
        /*001c*/ 	.word	0xfffffffd
	.align		4
        /*0020*/ 	.word	0x00000000
	.align		4
        /*0024*/ 	.word	0xfffffffc


//--------------------- .nv.constant4             --------------------------
	.section	.nv.constant4,"a",@progbits
	.align	8
	.align		8
.nv.constant4:
        /*0000*/ 	.dword	vprintf
	.align		8
        /*0008*/ 	.dword	$str


//--------------------- .text._Z3addPdS_S_i       --------------------------
	.section	.text._Z3addPdS_S_i,"ax",@progbits
	.align	128
        .global         _Z3addPdS_S_i
        .type           _Z3addPdS_S_i,@function
        .size           _Z3addPdS_S_i,(.L_x_20 - _Z3addPdS_S_i)
        .other          _Z3addPdS_S_i,@"STO_CUDA_ENTRY STV_DEFAULT"
_Z3addPdS_S_i:
.text._Z3addPdS_S_i:
[----:B------:R-:W0:Y:S01]  /*0000*/  LDC R1, c[0x0][0x37c] ;  /* 0x0000df00ff017b82 */ /* 0x000e220000000800 */
[----:B------:R-:W1:Y:S01]  /*0010*/  LDCU UR10, c[0x0][0x398] ;  /* 0x00007300ff0a77ac */ /* 0x000e620008000800 */
[----:B0-----:R-:W-:Y:S01]  /*0020*/  VIADD R1, R1, 0xfffffff8 ;  /* 0xfffffff801017836 */ /* 0x001fe20000000000 */
[----:B------:R-:W0:Y:S01]  /*0030*/  LDCU UR4, c[0x0][0x2f8] ;  /* 0x00005f00ff0477ac */ /* 0x000e220008000800 */
[----:B------:R-:W2:Y:S01]  /*0040*/  LDCU UR5, c[0x0][0x2fc] ;  /* 0x00005f80ff0577ac */ /* 0x000ea20008000800 */
[----:B-1----:R-:W-:Y:S02]  /*0050*/  ISETP.NE.AND P0, PT, RZ, UR10, PT ;  /* 0x0000000aff007c0c */ /* 0x002fe4000bf05270 */
[----:B0-----:R-:W-:-:S11]  /*0060*/  IADD3 R24, P1, PT, R1, UR4, RZ ;  /* 0x0000000401187c10 */ /* 0x001fd6000ff3e0ff */
[----:B--2---:R-:W-:Y:S05]  /*0070*/  @!P0 EXIT ;  /* 0x000000000000894d */ /* 0x004fea0003800000 */
[----:B------:R-:W-:Y:S01]  /*0080*/  UISETP.GE.U32.AND UP0, UPT, UR10, 0x8, UPT ;  /* 0x000000080a00788c */ /* 0x000fe2000bf06070 */
[----:B------:R-:W-:Y:S01]  /*0090*/  IMAD.X R22, RZ, RZ, UR5, P1 ;  /* 0x00000005ff167e24 */ /* 0x000fe200088e06ff */
[----:B------:R-:W0:Y:S01]  /*00a0*/  LDCU.64 UR36, c[0x0][0x358] ;  /* 0x00006b00ff2477ac */ /* 0x000e220008000a00 */
[----:B------:R-:W-:Y:S02]  /*00b0*/  IMAD.MOV.U32 R23, RZ, RZ, RZ ;  /* 0x000000ffff177224 */ /* 0x000fe400078e00ff */
[----:B------:R-:W-:-:S04]  /*00c0*/  IMAD.MOV.U32 R2, RZ, RZ, RZ ;  /* 0x000000ffff027224 */ /* 0x000fc800078e00ff */
[----:B------:R-:W-:Y:S05]  /*00d0*/  BRA.U !UP0, `(.L_x_0) ;  /* 0x00000009085c7547 */ /* 0x000fea000b800000 */
[----:B------:R-:W1:Y:S01]  /*00e0*/  LDCU.128 UR4, c[0x0][0x380] ;  /* 0x00007000ff0477ac */ /* 0x000e620008000c00 */
[----:B------:R-:W-:Y:S01]  /*00f0*/  BSSY.RECONVERGENT B6, `(.L_x_0) ;  /* 0x0000095000067945 */ /* 0x000fe20003800200 */
[----:B------:R-:W2:Y:S01]  /*0100*/  LDCU.64 UR12, c[0x0][0x390] ;  /* 0x00007200ff0c77ac */ /* 0x000ea20008000a00 */
[----:B------:R-:W-:Y:S02]  /*0110*/  USHF.R.S32.HI UR11, URZ, 0x1f, UR10 ;  /* 0x0000001fff0b7899 */ /* 0x000fe4000801140a */
[----:B------:R-:W-:Y:S01]  /*0120*/  ULOP3.LUT UR10, UR10, 0xfffffff8, URZ, 0xc0, !UPT ;  /* 0xfffffff80a0a7892 */ /* 0x000fe2000f8ec0ff */
[----:B------:R-:W3:Y:S03]  /*0130*/  LDCU UR38, c[0x0][0x398] ;  /* 0x00007300ff2677ac */ /* 0x000ee60008000800 */
[----:B------:R-:W-:Y:S02]  /*0140*/  IMAD.U32 R26, RZ, RZ, UR11 ;  /* 0x0000000bff1a7e24 */ /* 0x000fe4000f8e00ff */
[----:B------:R-:W-:Y:S01]  /*0150*/  IMAD.U32 R27, RZ, RZ, UR10 ;  /* 0x0000000aff1b7e24 */ /* 0x000fe2000f8e00ff */
[----:B-1----:R-:W-:-:S02]  /*0160*/  UIADD3 UR8, UP0, UPT, UR4, 0x20, URZ ;  /* 0x0000002004087890 */ /* 0x002fc4000ff1e0ff */
[----:B------:R-:W-:Y:S02]  /*0170*/  UIADD3 UR6, UP1, UPT, UR6, 0x20, URZ ;  /* 0x0000002006067890 */ /* 0x000fe4000ff3e0ff */
[----:B--2---:R-:W-:Y:S02]  /*0180*/  UIADD3 UR4, UP2, UPT, UR12, 0x20, URZ ;  /* 0x000000200c047890 */ /* 0x004fe4000ff5e0ff */
[----:B------:R-:W-:Y:S01]  /*0190*/  UIADD3.X UR9, UPT, UPT, URZ, UR5, URZ, UP0, !UPT ;  /* 0x00000005ff097290 */ /* 0x000fe200087fe4ff */
[----:B------:R-:W-:Y:S01]  /*01a0*/  MOV R28, UR8 ;  /* 0x00000008001c7c02 */ /* 0x000fe20008000f00 */
[----:B------:R-:W-:Y:S01]  /*01b0*/  UIADD3.X UR7, UPT, UPT, URZ, UR7, URZ, UP1, !UPT ;  /* 0x00000007ff077290 */ /* 0x000fe20008ffe4ff */
[----:B------:R-:W-:Y:S01]  /*01c0*/  IMAD.U32 R18, RZ, RZ, UR6 ;  /* 0x00000006ff127e24 */ /* 0x000fe2000f8e00ff */
[----:B------:R-:W-:Y:S01]  /*01d0*/  UIADD3.X UR5, UPT, UPT, URZ, UR13, URZ, UP2, !UPT ;  /* 0x0000000dff057290 */ /* 0x000fe200097fe4ff */
[----:B------:R-:W-:Y:S02]  /*01e0*/  IMAD.U32 R0, RZ, RZ, UR4 ;  /* 0x00000004ff007e24 */ /* 0x000fe4000f8e00ff */
[----:B------:R-:W-:-:S02]  /*01f0*/  IMAD.U32 R29, RZ, RZ, UR9 ;  /* 0x00000009ff1d7e24 */ /* 0x000fc4000f8e00ff */
[----:B------:R-:W-:Y:S02]  /*0200*/  IMAD.U32 R19, RZ, RZ, UR7 ;  /* 0x00000007ff137e24 */ /* 0x000fe4000f8e00ff */
[----:B---3--:R-:W-:-:S07]  /*0210*/  IMAD.U32 R3, RZ, RZ, UR5 ;  /* 0x00000005ff037e24 */ /* 0x008fce000f8e00ff */
.L_x_9:
[----:B0-----:R-:W2:Y:S01]  /*0220*/  LDG.E.64 R10, desc[UR36][R28.64+-0x20] ;  /* 0xffffe0241c0a7981 */ /* 0x001ea2000c1e1b00 */
[----:B------:R-:W-:Y:S01]  /*0230*/  MOV R25, 0x0 ;  /* 0x0000000000197802 */ /* 0x000fe20000000f00 */
[----:B------:R-:W0:Y:S01]  /*0240*/  LDCU.64 UR4, c[0x4][0x8] ;  /* 0x01000100ff0477ac */ /* 0x000e220008000a00 */
[----:B------:R-:W-:Y:S01]  /*0250*/  IMAD.MOV.U32 R6, RZ, RZ, R24 ;  /* 0x000000ffff067224 */ /* 0x000fe200078e0018 */
[----:B-1----:R-:W-:Y:S01]  /*0260*/  MOV R16, R0 ;  /* 0x0000000000107202 */ /* 0x002fe20000000f00 */
[----:B------:R1:W3:Y:S01]  /*0270*/  LDC.64 R8, c[0x4][R25] ;  /* 0x0100000019087b82 */ /* 0x0002e20000000a00 */
[----:B------:R-:W-:Y:S01]  /*0280*/  ULOP3.LUT UR7, UR38, 0xfffffff8, URZ, 0xc0, !UPT ;  /* 0xfffffff826077892 */ /* 0x000fe2000f8ec0ff */
[----:B------:R-:W-:Y:S01]  /*0290*/  IMAD.MOV.U32 R7, RZ, RZ, R22 ;  /* 0x000000ffff077224 */ /* 0x000fe200078e0016 */
[----:B------:R-:W-:Y:S01]  /*02a0*/  USHF.R.S32.HI UR6, URZ, 0x1f, UR38 ;  /* 0x0000001fff067899 */ /* 0x000fe20008011426 */
[----:B------:R-:W-:-:S03]  /*02b0*/  IMAD.MOV.U32 R17, RZ, RZ, R3 ;  /* 0x000000ffff117224 */ /* 0x000fc600078e0003 */
[----:B------:R-:W-:Y:S02]  /*02c0*/  IMAD.U32 R23, RZ, RZ, UR7 ;  /* 0x00000007ff177e24 */ /* 0x000fe4000f8e00ff */
[----:B------:R-:W-:Y:S01]  /*02d0*/  IMAD.U32 R2, RZ, RZ, UR6 ;  /* 0x00000006ff027e24 */ /* 0x000fe2000f8e00ff */
[----:B0-----:R-:W-:Y:S01]  /*02e0*/  MOV R4, UR4 ;  /* 0x0000000400047c02 */ /* 0x001fe20008000f00 */
[----:B------:R-:W-:Y:S01]  /*02f0*/  IMAD.U32 R5, RZ, RZ, UR5 ;  /* 0x00000005ff057e24 */ /* 0x000fe2000f8e00ff */
[----:B--23--:R1:W-:Y:S06]  /*0300*/  STL.64 [R1], R10 ;  /* 0x0000000a01007387 */ /* 0x00c3ec0000100a00 */
[----:B------:R-:W-:-:S07]  /*0310*/  LEPC R20, `(.L_x_1) ;  /* 0x000000001014794e */ /* 0x000fce0000000000 */
[----:B-1----:R-:W-:Y:S05]  /*0320*/  CALL.ABS.NOINC R8 ;  /* 0x0000000008007343 */ /* 0x002fea0003c00000 */
.L_x_1:
[----:B------:R-:W2:Y:S04]  /*0330*/  LDG.E.64 R10, desc[UR36][R28.64+-0x20] ;  /* 0xffffe0241c0a7981 */ /* 0x000ea8000c1e1b00 */
[----:B------:R-:W2:Y:S01]  /*0340*/  LDG.E.64 R4, desc[UR36][R18.64+-0x20] ;  /* 0xffffe02412047981 */ /* 0x000ea2000c1e1b00 */
[----:B------:R-:W0:Y:S01]  /*0350*/  LDCU.64 UR4, c[0x4][0x8] ;  /* 0x01000100ff0477ac */ /* 0x000e220008000a00 */
[----:B--2---:R-:W-:-:S07]  /*0360*/  DADD R10, R10, R4 ;  /* 0x000000000a0a7229 */ /* 0x004fce0000000004 */
[----:B------:R1:W-:Y:S04]  /*0370*/  STG.E.64 desc[UR36][R16.64+-0x20], R10 ;  /* 0xffffe00a10007986 */ /* 0x0003e8000c101b24 */
[----:B------:R-:W2:Y:S01]  /*0380*/  LDG.E.64 R12, desc[UR36][R28.64+-0x18] ;  /* 0xffffe8241c0c7981 */ /* 0x000ea2000c1e1b00 */
[----:B------:R1:W3:Y:S01]  /*0390*/  LDC.64 R8, c[0x4][R25] ;  /* 0x0100000019087b82 */ /* 0x0002e20000000a00 */
[----:B0-----:R-:W-:Y:S02]  /*03a0*/  IMAD.U32 R4, RZ, RZ, UR4 ;  /* 0x00000004ff047e24 */ /* 0x001fe4000f8e00ff */
[----:B------:R-:W-:Y:S02]  /*03b0*/  IMAD.U32 R5, RZ, RZ, UR5 ;  /* 0x00000005ff057e24 */ /* 0x000fe4000f8e00ff */
[----:B------:R-:W-:-:S02]  /*03c0*/  IMAD.MOV.U32 R6, RZ, RZ, R24 ;  /* 0x000000ffff067224 */ /* 0x000fc400078e0018 */
[----:B------:R-:W-:Y:S01]  /*03d0*/  IMAD.MOV.U32 R7, RZ, RZ, R22 ;  /* 0x000000ffff077224 */ /* 0x000fe200078e0016 */
[----:B--23--:R1:W-:Y:S06]  /*03e0*/  STL.64 [R1], R12 ;  /* 0x0000000c01007387 */ /* 0x00c3ec0000100a00 */
[----:B------:R-:W-:-:S07]  /*03f0*/  LEPC R20, `(.L_x_2) ;  /* 0x000000001014794e */ /* 0x000fce0000000000 */
[----:B-1----:R-:W-:Y:S05]  /*0400*/  CALL.ABS.NOINC R8 ;  /* 0x0000000008007343 */ /* 0x002fea0003c00000 */
.L_x_2:
[----:B------:R-:W2:Y:S04]  /*0410*/  LDG.E.64 R10, desc[UR36][R28.64+-0x18] ;  /* 0xffffe8241c0a7981 */ /* 0x000ea8000c1e1b00 */
[----:B------:R-:W2:Y:S01]  /*0420*/  LDG.E.64 R4, desc[UR36][R18.64+-0x18] ;  /* 0xffffe82412047981 */ /* 0x000ea2000c1e1b00 */
[----:B------:R-:W0:Y:S01]  /*0430*/  LDCU.64 UR4, c[0x4][0x8] ;  /* 0x01000100ff0477ac */ /* 0x000e220008000a00 */
[----:B--2---:R-:W-:-:S07]  /*0440*/  DADD R10, R10, R4 ;  /* 0x000000000a0a7229 */ /* 0x004fce0000000004 */
[----:B------:R1:W-:Y:S04]  /*0450*/  STG.E.64 desc[UR36][R16.64+-0x18], R10 ;  /* 0xffffe80a10007986 */ /* 0x0003e8000c101b24 */
[----:B------:R-:W2:Y:S01]  /*0460*/  LDG.E.64 R12, desc[UR36][R28.64+-0x10] ;  /* 0xfffff0241c0c7981 */ /* 0x000ea2000c1e1b00 */
[----:B------:R1:W3:Y:S01]  /*0470*/  LDC.64 R8, c[0x4][R25] ;  /* 0x0100000019087b82 */ /* 0x0002e20000000a00 */
[----:B0-----:R-:W-:Y:S01]  /*0480*/  MOV R4, UR4 ;  /* 0x0000000400047c02 */ /* 0x001fe20008000f00 */
[----:B------:R-:W-:Y:S02]  /*0490*/  IMAD.U32 R5, RZ, RZ, UR5 ;  /* 0x00000005ff057e24 */ /* 0x000fe4000f8e00ff */
[----:B------:R-:W-:Y:S02]  /*04a0*/  IMAD.MOV.U32 R6, RZ, RZ, R24 ;  /* 0x000000ffff067224 */ /* 0x000fe400078e0018 */
[----:B------:R-:W-:Y:S01]  /*04b0*/  IMAD.MOV.U32 R7, RZ, RZ, R22 ;  /* 0x000000ffff077224 */ /* 0x000fe200078e0016 */
[----:B--23--:R1:W-:Y:S06]  /*04c0*/  STL.64 [R1], R12 ;  /* 0x0000000c01007387 */ /* 0x00c3ec0000100a00 */
[----:B------:R-:W-:-:S07]  /*04d0*/  LEPC R20, `(.L_x_3) ;  /* 0x000000001014794e */ /* 0x000fce0000000000 */
[----:B-1----:R-:W-:Y:S05]  /*04e0*/  CALL.ABS.NOINC R8 ;  /* 0x0000000008007343 */ /* 0x002fea0003c00000 */
.L_x_3:
[----:B------:R-:W2:Y:S04]  /*04f0*/  LDG.E.64 R10, desc[UR36][R28.64+-0x10] ;  /* 0xfffff0241c0a7981 */ /* 0x000ea8000c1e1b00 */
[----:B------:R-:W2:Y:S01]  /*0500*/  LDG.E.64 R4, desc[UR36][R18.64+-0x10] ;  /* 0xfffff02412047981 */ /* 0x000ea2000c1e1b00 */
[----:B------:R-:W0:Y:S01]  /*0510*/  LDCU.64 UR4, c[0x4][0x8] ;  /* 0x01000100ff0477ac */ /* 0x000e220008000a00 */
[----:B--2---:R-:W-:-:S07]  /*0520*/  DADD R10, R10, R4 ;  /* 0x000000000a0a7229 */ /* 0x004fce0000000004 */
[----:B------:R1:W-:Y:S04]  /*0530*/  STG.E.64 desc[UR36][R16.64+-0x10], R10 ;  /* 0xfffff00a10007986 */ /* 0x0003e8000c101b24 */
[----:B------:R-:W2:Y:S01]  /*0540*/  LDG.E.64 R12, desc[UR36][R28.64+-0x8] ;  /* 0xfffff8241c0c7981 */ /* 0x000ea2000c1e1b00 */
[----:B------:R1:W3:Y:S01]  /*0550*/  LDC.64 R8, c[0x4][R25] ;  /* 0x0100000019087b82 */ /* 0x0002e20000000a00 */
[----:B0-----:R-:W-:Y:S01]  /*0560*/  IMAD.U32 R4, RZ, RZ, UR4 ;  /* 0x00000004ff047e24 */ /* 0x001fe2000f8e00ff */
[----:B------:R-:W-:Y:S01]  /*0570*/  MOV R6, R24 ;  /* 0x0000001800067202 */ /* 0x000fe20000000f00 */
[----:B------:R-:W-:Y:S02]  /*0580*/  IMAD.U32 R5, RZ, RZ, UR5 ;  /* 0x00000005ff057e24 */ /* 0x000fe4000f8e00ff */
[----:B------:R-:W-:Y:S01]  /*0590*/  IMAD.MOV.U32 R7, RZ, RZ, R22 ;  /* 0x000000ffff077224 */ /* 0x000fe200078e0016 */
[----:B--23--:R1:W-:Y:S06]  /*05a0*/  STL.64 [R1], R12 ;  /* 0x0000000c01007387 */ /* 0x00c3ec0000100a00 */
[----:B------:R-:W-:-:S07]  /*05b0*/  LEPC R20, `(.L_x_4) ;  /* 0x000000001014794e */ /* 0x000fce0000000000 */
[----:B-1----:R-:W-:Y:S05]  /*05c0*/  CALL.ABS.NOINC R8 ;  /* 0x0000000008007343 */ /* 0x002fea0003c00000 */
.L_x_4:
        /* <DEDUP_REMOVED lines=14> */
.L_x_5:
        /* <DEDUP_REMOVED lines=14> */
.L_x_6:
        /* <DEDUP_REMOVED lines=14> */
.L_x_7:
        /* <DEDUP_REMOVED lines=14> */
.L_x_8:
[----:B------:R0:W2:Y:S04]  /*0950*/  LDG.E.64 R4, desc[UR36][R28.64+0x18] ;  /* 0x000018241c047981 */ /* 0x0000a8000c1e1b00 */
[----:B------:R1:W2:Y:S01]  /*0960*/  LDG.E.64 R6, desc[UR36][R18.64+0x18] ;  /* 0x0000182412067981 */ /* 0x0002a2000c1e1b00 */
[----:B------:R-:W-:Y:S02]  /*0970*/  IADD3 R27, P0, PT, R27, -0x8, RZ ;  /* 0xfffffff81b1b7810 */ /* 0x000fe40007f1e0ff */
[----:B------:R-:W-:Y:S02]  /*0980*/  IADD3 R0, P3, PT, R16, 0x40, RZ ;  /* 0x0000004010007810 */ /* 0x000fe40007f7e0ff */
[----:B------:R-:W-:Y:S02]  /*0990*/  IADD3.X R26, PT, PT, R26, -0x1, RZ, P0, !PT ;  /* 0xffffffff1a1a7810 */ /* 0x000fe400007fe4ff */
[----:B------:R-:W-:Y:S01]  /*09a0*/  ISETP.NE.U32.AND P0, PT, R27, RZ, PT ;  /* 0x000000ff1b00720c */ /* 0x000fe20003f05070 */
[----:B------:R-:W-:Y:S01]  /*09b0*/  IMAD.X R3, RZ, RZ, R17, P3 ;  /* 0x000000ffff037224 */ /* 0x000fe200018e0611 */
[----:B0-----:R-:W-:-:S02]  /*09c0*/  IADD3 R28, P1, PT, R28, 0x40, RZ ;  /* 0x000000401c1c7810 */ /* 0x001fc40007f3e0ff */
[----:B------:R-:W-:Y:S02]  /*09d0*/  ISETP.NE.AND.EX P0, PT, R26, RZ, PT, P0 ;  /* 0x000000ff1a00720c */ /* 0x000fe40003f05300 */
[----:B-1----:R-:W-:Y:S02]  /*09e0*/  IADD3 R18, P2, PT, R18, 0x40, RZ ;  /* 0x0000004012127810 */ /* 0x002fe40007f5e0ff */
[----:B------:R-:W-:-:S03]  /*09f0*/  IADD3.X R29, PT, PT, RZ, R29, RZ, P1, !PT ;  /* 0x0000001dff1d7210 */ /* 0x000fc60000ffe4ff */
[----:B------:R-:W-:Y:S01]  /*0a00*/  IMAD.X R19, RZ, RZ, R19, P2 ;  /* 0x000000ffff137224 */ /* 0x000fe200010e0613 */
[----:B--2---:R-:W-:-:S07]  /*0a10*/  DADD R4, R4, R6 ;  /* 0x0000000004047229 */ /* 0x004fce0000000006 */
[----:B------:R1:W-:Y:S01]  /*0a20*/  STG.E.64 desc[UR36][R16.64+0x18], R4 ;  /* 0x0000180410007986 */ /* 0x0003e2000c101b24 */
[----:B------:R-:W-:Y:S05]  /*0a30*/  @P0 BRA `(.L_x_9) ;  /* 0xfffffff400f80947 */ /* 0x000fea000383ffff */
[----:B------:R-:W-:Y:S05]  /*0a40*/  BSYNC.RECONVERGENT B6 ;  /* 0x0000000000067941 */ /* 0x000fea0003800200 */
.L_x_0:
[----:B------:R-:W2:Y:S02]  /*0a50*/  LDC R0, c[0x0][0x398] ;  /* 0x0000e600ff007b82 */ /* 0x000ea40000000800 */
[----:B--2---:R-:W-:-:S13]  /*0a60*/  LOP3.LUT P0, RZ, R0, 0x7, RZ, 0xc0, !PT ;  /* 0x0000000700ff7812 */ /* 0x004fda000780c0ff */
[----:B0-----:R-:W-:Y:S05]  /*0a70*/  @!P0 EXIT ;  /* 0x000000000000894d */ /* 0x001fea0003800000 */
[----:B------:R-:W-:-:S04]  /*0a80*/  LOP3.LUT R0, R0, 0x7, RZ, 0xc0, !PT ;  /* 0x0000000700007812 */ /* 0x000fc800078ec0ff */
[----:B------:R-:W-:-:S04]  /*0a90*/  IADD3 R0, P1, PT, R0, -0x1, RZ ;  /* 0xffffffff00007810 */ /* 0x000fc80007f3e0ff */
[----:B------:R-:W-:Y:S01]  /*0aa0*/  ISETP.GE.U32.AND P0, PT, R0, 0x3, PT ;  /* 0x000000030000780c */ /* 0x000fe20003f06070 */
[----:B------:R-:W-:-:S05]  /*0ab0*/  IMAD.X R0, RZ, RZ, -0x1, P1 ;  /* 0xffffffffff007424 */ /* 0x000fca00008e06ff */
[----:B------:R-:W-:-:S13]  /*0ac0*/  ISETP.GE.U32.AND.EX P0, PT, R0, RZ, PT, P0 ;  /* 0x000000ff0000720c */ /* 0x000fda0003f06100 */
[----:B------:R-:W-:Y:S05]  /*0ad0*/  @!P0 BRA `(.L_x_10) ;  /* 0x0000000400188947 */ /* 0x000fea0003800000 */
[----:B------:R-:W0:Y:S01]  /*0ae0*/  LDCU.64 UR4, c[0x0][0x380] ;  /* 0x00007000ff0477ac */ /* 0x000e220008000a00 */
[C---:B-1----:R-:W-:Y:S01]  /*0af0*/  IMAD.SHL.U32 R16, R23.reuse, 0x8, RZ ;  /* 0x0000000817107824 */ /* 0x042fe200078e00ff */
[----:B------:R-:W-:-:S04]  /*0b00*/  SHF.L.U64.HI R17, R23, 0x3, R2 ;  /* 0x0000000317117819 */ /* 0x000fc80000010202 */
[----:B0-----:R-:W-:-:S04]  /*0b10*/  IADD3 R26, P0, PT, R16, UR4, RZ ;  /* 0x00000004101a7c10 */ /* 0x001fc8000ff1e0ff */
[----:B------:R-:W-:Y:S01]  /*0b20*/  IADD3.X R27, PT, PT, R17, UR5, RZ, P0, !PT ;  /* 0x00000005111b7c10 */ /* 0x000fe200087fe4ff */
[----:B------:R-:W0:Y:S04]  /*0b30*/  LDCU.64 UR4, c[0x4][0x8] ;  /* 0x01000100ff0477ac */ /* 0x000e280008000a00 */
[----:B------:R-:W2:Y:S01]  /*0b40*/  LDG.E.64 R10, desc[UR36][R26.64] ;  /* 0x000000241a0a7981 */ /* 0x000ea2000c1e1b00 */
[----:B------:R-:W-:Y:S01]  /*0b50*/  MOV R25, 0x0 ;  /* 0x0000000000197802 */ /* 0x000fe20000000f00 */
[----:B------:R-:W-:Y:S02]  /*0b60*/  IMAD.MOV.U32 R6, RZ, RZ, R24 ;  /* 0x000000ffff067224 */ /* 0x000fe400078e0018 */
[----:B------:R-:W-:Y:S01]  /*0b70*/  IMAD.MOV.U32 R7, RZ, RZ, R22 ;  /* 0x000000ffff077224 */ /* 0x000fe200078e0016 */
[----:B------:R1:W3:Y:S01]  /*0b80*/  LDC.64 R8, c[0x4][R25] ;  /* 0x0100000019087b82 */ /* 0x0002e20000000a00 */
[----:B0-----:R-:W-:Y:S01]  /*0b90*/  IMAD.U32 R4, RZ, RZ, UR4 ;  /* 0x00000004ff047e24 */ /* 0x001fe2000f8e00ff */
[----:B------:R-:W-:Y:S01]  /*0ba0*/  MOV R5, UR5 ;  /* 0x0000000500057c02 */ /* 0x000fe20008000f00 */
[----:B--23--:R1:W-:Y:S06]  /*0bb0*/  STL.64 [R1], R10 ;  /* 0x0000000a01007387 */ /* 0x00c3ec0000100a00 */
[----:B------:R-:W-:-:S07]  /*0bc0*/  LEPC R20, `(.L_x_11) ;  /* 0x000000001014794e */ /* 0x000fce0000000000 */
[----:B-1----:R-:W-:Y:S05]  /*0bd0*/  CALL.ABS.NOINC R8 ;  /* 0x0000000008007343 */ /* 0x002fea0003c00000 */
.L_x_11:
[----:B------:R-:W0:Y:S01]  /*0be0*/  LDCU.64 UR4, c[0x0][0x388] ;  /* 0x00007100ff0477ac */ /* 0x000e220008000a00 */
[----:B------:R-:W2:Y:S01]  /*0bf0*/  LDG.E.64 R10, desc[UR36][R26.64] ;  /* 0x000000241a0a7981 */ /* 0x000ea2000c1e1b00 */
[----:B0-----:R-:W-:-:S04]  /*0c00*/  IADD3 R18, P0, PT, R16, UR4, RZ ;  /* 0x0000000410127c10 */ /* 0x001fc8000ff1e0ff */
[----:B------:R-:W-:Y:S01]  /*0c10*/  IADD3.X R19, PT, PT, R17, UR5, RZ, P0, !PT ;  /* 0x0000000511137c10 */ /* 0x000fe200087fe4ff */
[----:B------:R-:W0:Y:S04]  /*0c20*/  LDCU.64 UR4, c[0x0][0x390] ;  /* 0x00007200ff0477ac */ /* 0x000e280008000a00 */
[----:B------:R-:W2:Y:S01]  /*0c30*/  LDG.E.64 R4, desc[UR36][R18.64] ;  /* 0x0000002412047981 */ /* 0x000ea2000c1e1b00 */
[----:B0-----:R-:W-:-:S04]  /*0c40*/  IADD3 R16, P0, PT, R16, UR4, RZ ;  /* 0x0000000410107c10 */ /* 0x001fc8000ff1e0ff */
[----:B------:R-:W-:Y:S01]  /*0c50*/  IADD3.X R17, PT, PT, R17, UR5, RZ, P0, !PT ;  /* 0x0000000511117c10 */ /* 0x000fe200087fe4ff */
[----:B------:R0:W1:Y:S01]  /*0c60*/  LDC.64 R8, c[0x4][R25] ;  /* 0x0100000019087b82 */ /* 0x0000620000000a00 */
[----:B------:R-:W3:Y:S01]  /*0c70*/  LDCU.64 UR4, c[0x4][0x8] ;  /* 0x01000100ff0477ac */ /* 0x000ee20008000a00 */
[----:B--2---:R-:W-:-:S07]  /*0c80*/  DADD R10, R10, R4 ;  /* 0x000000000a0a7229 */ /* 0x004fce0000000004 */
[----:B------:R0:W-:Y:S04]  /*0c90*/  STG.E.64 desc[UR36][R16.64], R10 ;  /* 0x0000000a10007986 */ /* 0x0001e8000c101b24 */
[----:B------:R-:W2:Y:S01]  /*0ca0*/  LDG.E.64 R12, desc[UR36][R26.64+0x8] ;  /* 0x000008241a0c7981 */ /* 0x000ea2000c1e1b00 */
[----:B---3--:R-:W-:Y:S01]  /*0cb0*/  IMAD.U32 R4, RZ, RZ, UR4 ;  /* 0x00000004ff047e24 */ /* 0x008fe2000f8e00ff */
[----:B------:R-:W-:Y:S01]  /*0cc0*/  MOV R7, R22 ;  /* 0x0000001600077202 */ /* 0x000fe20000000f00 */
[----:B------:R-:W-:Y:S02]  /*0cd0*/  IMAD.U32 R5, RZ, RZ, UR5 ;  /* 0x00000005ff057e24 */ /* 0x000fe4000f8e00ff */
[----:B------:R-:W-:Y:S01]  /*0ce0*/  IMAD.MOV.U32 R6, RZ, RZ, R24 ;  /* 0x000000ffff067224 */ /* 0x000fe200078e0018 */
[----:B-12---:R0:W-:Y:S06]  /*0cf0*/  STL.64 [R1], R12 ;  /* 0x0000000c01007387 */ /* 0x0061ec0000100a00 */
[----:B------:R-:W-:-:S07]  /*0d00*/  LEPC R20, `(.L_x_12) ;  /* 0x000000001014794e */ /* 0x000fce0000000000 */
[----:B0-----:R-:W-:Y:S05]  /*0d10*/  CALL.ABS.NOINC R8 ;  /* 0x0000000008007343 */ /* 0x001fea0003c00000 */
.L_x_12:
        /* <DEDUP_REMOVED lines=14> */
.L_x_13:
        /* <DEDUP_REMOVED lines=8> */
[----:B------:R-:W-:Y:S01]  /*0e80*/  MOV R5, UR5 ;  /* 0x0000000500057c02 */ /* 0x000fe20008000f00 */
[----:B------:R-:W-:Y:S02]  /*0e90*/  IMAD.MOV.U32 R6, RZ, RZ, R24 ;  /* 0x000000ffff067224 */ /* 0x000fe400078e0018 */
[----:B------:R-:W-:Y:S01]  /*0ea0*/  IMAD.MOV.U32 R7, RZ, RZ, R22 ;  /* 0x000000ffff077224 */ /* 0x000fe200078e0016 */
[----:B--23--:R1:W-:Y:S06]  /*0eb0*/  STL.64 [R1], R12 ;  /* 0x0000000c01007387 */ /* 0x00c3ec0000100a00 */
[----:B------:R-:W-:-:S07]  /*0ec0*/  LEPC R20, `(.L_x_14) ;  /* 0x000000001014794e */ /* 0x000fce0000000000 */
[----:B-1----:R-:W-:Y:S05]  /*0ed0*/  CALL.ABS.NOINC R8 ;  /* 0x0000000008007343 */ /* 0x002fea0003c00000 */
.L_x_14:
[----:B------:R-:W2:Y:S04]  /*0ee0*/  LDG.E.64 R26, desc[UR36][R26.64+0x18] ;  /* 0x000018241a1a7981 */ /* 0x000ea8000c1e1b00 */
[----:B------:R-:W2:Y:S01]  /*0ef0*/  LDG.E.64 R18, desc[UR36][R18.64+0x18] ;  /* 0x0000182412127981 */ /* 0x000ea2000c1e1b00 */
[----:B------:R-:W-:-:S05]  /*0f00*/  IADD3 R23, P0, PT, R23, 0x4, RZ ;  /* 0x0000000417177810 */ /* 0x000fca0007f1e0ff */
[----:B------:R-:W-:Y:S01]  /*0f10*/  IMAD.X R2, RZ, RZ, R2, P0 ;  /* 0x000000ffff027224 */ /* 0x000fe200000e0602 */
[----:B--2---:R-:W-:-:S07]  /*0f20*/  DADD R4, R26, R18 ;  /* 0x000000001a047229 */ /* 0x004fce0000000012 */
[----:B------:R0:W-:Y:S04]  /*0f30*/  STG.E.64 desc[UR36][R16.64+0x18], R4 ;  /* 0x0000180410007986 */ /* 0x0001e8000c101b24 */
.L_x_10:
[----:B------:R-:W2:Y:S02]  /*0f40*/  LDC R0, c[0x0][0x398] ;  /* 0x0000e600ff007b82 */ /* 0x000ea40000000800 */
[----:B--2---:R-:W-:-:S13]  /*0f50*/  LOP3.LUT P0, R0, R0, 0x3, RZ, 0xc0, !PT ;  /* 0x0000000300007812 */ /* 0x004fda000780c0ff */
[----:B------:R-:W-:Y:S05]  /*0f60*/  @!P0 EXIT ;  /* 0x000000000000894d */ /* 0x000fea0003800000 */
[----:B------:R-:W-:-:S13]  /*0f70*/  ISETP.NE.AND P0, PT, R0, 0x1, PT ;  /* 0x000000010000780c */ /* 0x000fda0003f05270 */
[----:B------:R-:W-:Y:S05]  /*0f80*/  @!P0 BRA `(.L_x_15) ;  /* 0x0000000000a88947 */ /* 0x000fea0003800000 */
[----:B------:R-:W2:Y:S01]  /*0f90*/  LDCU.64 UR4, c[0x0][0x380] ;  /* 0x00007000ff0477ac */ /* 0x000ea20008000a00 */
[C---:B01----:R-:W-:Y:S01]  /*0fa0*/  IMAD.SHL.U32 R16, R23.reuse, 0x8, RZ ;  /* 0x0000000817107824 */ /* 0x043fe200078e00ff */
[----:B------:R-:W-:-:S04]  /*0fb0*/  SHF.L.U64.HI R17, R23, 0x3, R2 ;  /* 0x0000000317117819 */ /* 0x000fc80000010202 */
[----:B--2---:R-:W-:-:S04]  /*0fc0*/  IADD3 R26, P0, PT, R16, UR4, RZ ;  /* 0x00000004101a7c10 */ /* 0x004fc8000ff1e0ff */
[----:B------:R-:W-:Y:S01]  /*0fd0*/  IADD3.X R27, PT, PT, R17, UR5, RZ, P0, !PT ;  /* 0x00000005111b7c10 */ /* 0x000fe200087fe4ff */
[----:B------:R-:W0:Y:S04]  /*0fe0*/  LDCU.64 UR4, c[0x4][0x8] ;  /* 0x01000100ff0477ac */ /* 0x000e280008000a00 */
[----:B------:R-:W2:Y:S01]  /*0ff0*/  LDG.E.64 R10, desc[UR36][R26.64] ;  /* 0x000000241a0a7981 */ /* 0x000ea2000c1e1b00 */
[----:B------:R-:W-:Y:S01]  /*1000*/  MOV R25, 0x0 ;  /* 0x0000000000197802 */ /* 0x000fe20000000f00 */
[----:B------:R-:W-:Y:S02]  /*1010*/  IMAD.MOV.U32 R6, RZ, RZ, R24 ;  /* 0x000000ffff067224 */ /* 0x000fe400078e0018 */
[----:B------:R-:W-:Y:S01]  /*1020*/  IMAD.MOV.U32 R7, RZ, RZ, R22 ;  /* 0x000000ffff077224 */ /* 0x000fe200078e0016 */
[----:B------:R1:W3:Y:S01]  /*1030*/  LDC.64 R8, c[0x4][R25] ;  /* 0x0100000019087b82 */ /* 0x0002e20000000a00 */
[----:B0-----:R-:W-:Y:S01]  /*1040*/  MOV R4, UR4 ;  /* 0x0000000400047c02 */ /* 0x001fe20008000f00 */
[----:B------:R-:W-:Y:S01]  /*1050*/  IMAD.U32 R5, RZ, RZ, UR5 ;  /* 0x00000005ff057e24 */ /* 0x000fe2000f8e00ff */
[----:B--23--:R1:W-:Y:S06]  /*1060*/  STL.64 [R1], R10 ;  /* 0x0000000a01007387 */ /* 0x00c3ec0000100a00 */
[----:B------:R-:W-:-:S07]  /*1070*/  LEPC R20, `(.L_x_16) ;  /* 0x000000001014794e */ /* 0x000fce0000000000 */
[----:B-1----:R-:W-:Y:S05]  /*1080*/  CALL.ABS.NOINC R8 ;  /* 0x0000000008007343 */ /* 0x002fea0003c00000 */
.L_x_16:
        /* <DEDUP_REMOVED lines=14> */
[----:B------:R-:W-:Y:S01]  /*1170*/  MOV R5, UR5 ;  /* 0x0000000500057c02 */ /* 0x000fe20008000f00 */
[----:B------:R-:W-:Y:S02]  /*1180*/  IMAD.MOV.U32 R6, RZ, RZ, R24 ;  /* 0x000000ffff067224 */ /* 0x000fe400078e0018 */
[----:B------:R-:W-:Y:S01]  /*1190*/  IMAD.MOV.U32 R7, RZ, RZ, R22 ;  /* 0x000000ffff077224 */ /* 0x000fe200078e0016 */
[----:B-12---:R0:W-:Y:S06]  /*11a0*/  STL.64 [R1], R12 ;  /* 0x0000000c01007387 */ /* 0x0061ec0000100a00 */
[----:B------:R-:W-:-:S07]  /*11b0*/  LEPC R20, `(.L_x_17) ;  /* 0x000000001014794e */ /* 0x000fce0000000000 */
[----:B0-----:R-:W-:Y:S05]  /*11c0*/  CALL.ABS.NOINC R8 ;  /* 0x0000000008007343 */ /* 0x001fea0003c00000 */
.L_x_17:
[----:B------:R-:W2:Y:S04]  /*11d0*/  LDG.E.64 R26, desc[UR36][R26.64+0x8] ;  /* 0x000008241a1a7981 */ /* 0x000ea8000c1e1b00 */
[----:B------:R-:W2:Y:S01]  /*11e0*/  LDG.E.64 R18, desc[UR36][R18.64+0x8] ;  /* 0x0000082412127981 */ /* 0x000ea2000c1e1b00 */
[----:B------:R-:W-:-:S05]  /*11f0*/  IADD3 R23, P0, PT, R23, 0x2, RZ ;  /* 0x0000000217177810 */ /* 0x000fca0007f1e0ff */
[----:B------:R-:W-:Y:S01]  /*1200*/  IMAD.X R2, RZ, RZ, R2, P0 ;  /* 0x000000ffff027224 */ /* 0x000fe200000e0602 */
[----:B--2---:R-:W-:-:S07]  /*1210*/  DADD R4, R26, R18 ;  /* 0x000000001a047229 */ /* 0x004fce0000000012 */
[----:B------:R2:W-:Y:S04]  /*1220*/  STG.E.64 desc[UR36][R16.64+0x8], R4 ;  /* 0x0000080410007986 */ /* 0x0005e8000c101b24 */
.L_x_15:
[----:B------:R-:W3:Y:S02]  /*1230*/  LDC R0, c[0x0][0x398] ;  /* 0x0000e600ff007b82 */ /* 0x000ee40000000800 */
[----:B---3--:R-:W-:-:S04]  /*1240*/  LOP3.LUT R0, R0, 0x1, RZ, 0xc0, !PT ;  /* 0x0000000100007812 */ /* 0x008fc800078ec0ff */
[----:B------:R-:W-:-:S13]  /*1250*/  ISETP.NE.U32.AND P0, PT, R0, 0x1, PT ;  /* 0x000000010000780c */ /* 0x000fda0003f05070 */
[----:B------:R-:W-:Y:S05]  /*1260*/  @P0 EXIT ;  /* 0x000000000000094d */ /* 0x000fea0003800000 */
[----:B------:R-:W0:Y:S01]  /*1270*/  LDCU.64 UR4, c[0x0][0x380] ;  /* 0x00007000ff0477ac */ /* 0x000e220008000a00 */
[C---:B------:R-:W-:Y:S01]  /*1280*/  IMAD.SHL.U32 R18, R23.reuse, 0x8, RZ ;  /* 0x0000000817127824 */ /* 0x040fe200078e00ff */
[----:B------:R-:W-:-:S04]  /*1290*/  SHF.L.U64.HI R23, R23, 0x3, R2 ;  /* 0x0000000317177819 */ /* 0x000fc80000010202 */
[----:B012---:R-:W-:-:S04]  /*12a0*/  IADD3 R16, P0, PT, R18, UR4, RZ ;  /* 0x0000000412107c10 */ /* 0x007fc8000ff1e0ff */
        /* <DEDUP_REMOVED lines=12> */
.L_x_18:
        /* <DEDUP_REMOVED lines=8> */
[----:B--2---:R-:W-:-:S07]  /*13f0*/  DADD R2, R16, R2 ;  /* 0x0000000010027229 */ /* 0x004fce0000000002 */
[----:B------:R-:W-:Y:S01]  /*1400*/  STG.E.64 desc[UR36][R18.64], R2 ;  /* 0x0000000212007986 */ /* 0x000fe2000c101b24 */
[----:B------:R-:W-:Y:S05]  /*1410*/  EXIT ;  /* 0x000000000000794d */ /* 0x000fea0003800000 */
.L_x_19:
[----:B------:R-:W-:-:S00]  /*1420*/  BRA `(.L_x_19) ;  /* 0xfffffffc00fc7947 */ /* 0x000fc0000383ffff */
[----:B------:R-:W-:-:S00]  /*1430*/  NOP ;  /* 0x0000000000007918 */ /* 0x000fc00000000000 */
        /* <DEDUP_REMOVED lines=12> */
.L_x_20:


//--------------------- .nv.global.init           --------------------------
	.section	.nv.global.init,"aw",@progbits
.nv.global.init:
	.type		$str,@object
	.size		$str,(.L_0 - $str)
$str:
        /*0000*/ 	.byte	0x61, 0x20, 0x25, 0x66, 0x0a, 0x00
.L_0:


//--------------------- .nv.shared.reserved.0     --------------------------
	.section	.nv.shared.reserved.0,"aw",@nobits
	.weak		__nv_reservedSMEM_offset_0_alias
	.size		__nv_reservedSMEM_offset_0_alias, 0, 64
	.other		__nv_reservedSMEM_offset_0_alias,@"STO_CUDA_RESERVED_SHARED STV_DEFAULT"
__nv_reservedSMEM_offset_0_alias:
	.zero		0
	.zero		64


//--------------------- .nv.constant0._Z3addPdS_S_i --------------------------
	.section	.nv.constant0._Z3addPdS_S_i,"a",@progbits
	.sectionflags	@""
	.align	4
.nv.constant0._Z3addPdS_S_i:
	.zero		924


//--------------------- SYMBOLS --------------------------

	.type		.nv.reservedSmem.offset0,@object
	.size		.nv.reservedSmem.offset0,0x4
	.type		vprintf,@function
